//
// Generated by NVIDIA NVVM Compiler
//
// Compiler Build ID: CL-36424714
// Cuda compilation tools, release 13.0, V13.0.88
// Based on NVVM 20.0.0
//

.version 9.0
.target sm_100
.address_size 64

	// .globl	_Z12calculate_piPfddl

.visible .entry _Z12calculate_piPfddl(
	.param .u64 .ptr .align 1 _Z12calculate_piPfddl_param_0,
	.param .f64 _Z12calculate_piPfddl_param_1,
	.param .f64 _Z12calculate_piPfddl_param_2,
	.param .u64 _Z12calculate_piPfddl_param_3
)
{
	.reg .pred 	%p<7>;
	.reg .b32 	%r<7>;
	.reg .b32 	%f<10>;
	.reg .b64 	%rd<8>;
	.reg .b64 	%fd<16>;

	ld.param.u64 	%rd1, [_Z12calculate_piPfddl_param_0];
	ld.param.f64 	%fd2, [_Z12calculate_piPfddl_param_1];
	ld.param.f64 	%fd1, [_Z12calculate_piPfddl_param_2];
	ld.param.u64 	%rd2, [_Z12calculate_piPfddl_param_3];
	mov.u32 	%r1, %ctaid.x;
	cvt.rn.f64.u32 	%fd3, %r1;
	fma.rn.f64 	%fd4, %fd2, %fd3, 0d3FF0000000000000;
	cvt.rzi.s32.f64 	%r6, %fd4;
	cvt.rn.f64.s32 	%fd5, %r6;
	add.f64 	%fd6, %fd2, %fd5;
	cvt.rzi.s32.f64 	%r3, %fd6;
	setp.gt.s32 	%p1, %r6, %r3;
	cvt.s64.s32 	%rd3, %r6;
	setp.lt.s64 	%p2, %rd2, %rd3;
	or.pred  	%p3, %p1, %p2;
	mov.f32 	%f9, 0f00000000;
	@%p3 bra 	$L__BB0_3;
	mov.f32 	%f9, 0f00000000;
$L__BB0_2:
	cvt.rn.f64.s32 	%fd7, %r6;
	add.f64 	%fd8, %fd7, 0dBFE0000000000000;
	mul.f64 	%fd9, %fd1, %fd8;
	cvt.rn.f32.f64 	%f6, %fd9;
	mul.f32 	%f7, %f6, %f6;
	cvt.f64.f32 	%fd10, %f7;
	add.f64 	%fd11, %fd10, 0d3FF0000000000000;
	mov.f64 	%fd12, 0d4010000000000000;
	div.rn.f64 	%fd13, %fd12, %fd11;
	cvt.f64.f32 	%fd14, %f9;
	add.f64 	%fd15, %fd13, %fd14;
	cvt.rn.f32.f64 	%f9, %fd15;
	add.s32 	%r5, %r6, 1;
	setp.lt.s32 	%p4, %r6, %r3;
	cvt.s64.s32 	%rd4, %r5;
	setp.ge.s64 	%p5, %rd2, %rd4;
	and.pred  	%p6, %p4, %p5;
	mov.u32 	%r6, %r5;
	@%p6 bra 	$L__BB0_2;
$L__BB0_3:
	cvta.to.global.u64 	%rd5, %rd1;
	mul.wide.u32 	%rd6, %r1, 4;
	add.s64 	%rd7, %rd5, %rd6;
	st.global.f32 	[%rd7], %f9;
	ret;

}


// ===== COMPILED SASS (sm_100) =====

	.target	sm_100

	.elftype	@"ET_EXEC"


//--------------------- .note.nv.tkinfo           --------------------------
	.section	.note.nv.tkinfo,"",@"SHT_NOTE"
	.sectionflags	@"SHF_NOTE_NV_TKINFO"
	.tkinfo
        /*0018*/ 	.word	0x00000002
        /*0030*/ 	.string	""
        /*0030*/ 	.string	"ptxas"
        /*0030*/ 	.string	"Cuda compilation tools, release 13.0, V13.0.88"
        /*0030*/ 	.string	"Build cuda_13.0.r13.0/compiler.36424714_0"
        /*0030*/ 	.string	"-arch sm_100 -m 64 "



//--------------------- .note.nv.cuinfo           --------------------------
	.section	.note.nv.cuinfo,"",@"SHT_NOTE"
	.sectionflags	@"SHF_NOTE_NV_CUINFO"
        /*0018*/ 	.short	0x0002
        /*001a*/ 	.short	0x0064
        /*001c*/ 	.short	0x0082
	.zero		2


//--------------------- .nv.info                  --------------------------
	.section	.nv.info,"",@"SHT_CUDA_INFO"
	.align	4


	//----- nvinfo : EIATTR_REGCOUNT
	.align		4
        /*0000*/ 	.byte	0x04, 0x2f
        /*0002*/ 	.short	(.L_1 - .L_0)
	.align		4
.L_0:
        /*0004*/ 	.word	index@(_Z12calculate_piPfddl)
        /*0008*/ 	.word	0x00000018


	//----- nvinfo : EIATTR_FRAME_SIZE
	.align		4
.L_1:
        /*000c*/ 	.byte	0x04, 0x11
        /*000e*/ 	.short	(.L_3 - .L_2)
	.align		4
.L_2:
        /*0010*/ 	.word	index@($__internal_0_$__cuda_sm20_div_rn_f64_full)
        /*0014*/ 	.word	0x00000000


	//----- nvinfo : EIATTR_FRAME_SIZE
	.align		4
.L_3:
        /*0018*/ 	.byte	0x04, 0x11
        /*001a*/ 	.short	(.L_5 - .L_4)
	.align		4
.L_4:
        /*001c*/ 	.word	index@(_Z12calculate_piPfddl)
        /*0020*/ 	.word	0x00000000


	//----- nvinfo : EIATTR_MIN_STACK_SIZE
	.align		4
.L_5:
        /*0024*/ 	.byte	0x04, 0x12
        /*0026*/ 	.short	(.L_7 - .L_6)
	.align		4
.L_6:
        /*0028*/ 	.word	index@(_Z12calculate_piPfddl)
        /*002c*/ 	.word	0x00000000
.L_7:


//--------------------- .nv.compat                --------------------------
	.section	.nv.compat,"",@"SHT_CUDA_COMPAT_INFO"
	.align	4
        /*0000*/ 	.byte	0x02, 0x09, 0x00, 0x00, 0x02, 0x02, 0x01, 0x00, 0x02, 0x05, 0x05, 0x00, 0x03, 0x07, 0x01, 0x01
        /*0010*/ 	.byte	0x02, 0x03, 0x00, 0x00, 0x02, 0x06, 0x01, 0x00, 0x04, 0x0b, 0x08, 0x00, 0x01, 0x00, 0x00, 0x00
        /*0020*/ 	.byte	0x00, 0x00, 0x00, 0x00


//--------------------- .nv.info._Z12calculate_piPfddl --------------------------
	.section	.nv.info._Z12calculate_piPfddl,"",@"SHT_CUDA_INFO"
	.sectionflags	@""
	.align	4


	//----- nvinfo : EIATTR_CUDA_API_VERSION
	.align		4
        /*0000*/ 	.byte	0x04, 0x37
        /*0002*/ 	.short	(.L_9 - .L_8)
.L_8:
        /*0004*/ 	.word	0x00000082


	//----- nvinfo : EIATTR_KPARAM_INFO
	.align		4
.L_9:
        /*0008*/ 	.byte	0x04, 0x17
        /*000a*/ 	.short	(.L_11 - .L_10)
.L_10:
        /*000c*/ 	.word	0x00000000
        /*0010*/ 	.short	0x0003
        /*0012*/ 	.short	0x0018
        /*0014*/ 	.byte	0x00, 0xf0, 0x21, 0x00


	//----- nvinfo : EIATTR_KPARAM_INFO
	.align		4
.L_11:
        /*0018*/ 	.byte	0x04, 0x17
        /*001a*/ 	.short	(.L_13 - .L_12)
.L_12:
        /*001c*/ 	.word	0x00000000
        /*0020*/ 	.short	0x0002
        /*0022*/ 	.short	0x0010
        /*0024*/ 	.byte	0x00, 0xf0, 0x21, 0x00


	//----- nvinfo : EIATTR_KPARAM_INFO
	.align		4
.L_13:
        /*0028*/ 	.byte	0x04, 0x17
        /*002a*/ 	.short	(.L_15 - .L_14)
.L_14:
        /*002c*/ 	.word	0x00000000
        /*0030*/ 	.short	0x0001
        /*0032*/ 	.short	0x0008
        /*0034*/ 	.byte	0x00, 0xf0, 0x21, 0x00


	//----- nvinfo : EIATTR_KPARAM_INFO
	.align		4
.L_15:
        /*0038*/ 	.byte	0x04, 0x17
        /*003a*/ 	.short	(.L_17 - .L_16)
.L_16:
        /*003c*/ 	.word	0x00000000
        /*0040*/ 	.short	0x0000
        /*0042*/ 	.short	0x0000
        /*0044*/ 	.byte	0x00, 0xf5, 0x21, 0x00


	//----- nvinfo : EIATTR_SPARSE_MMA_MASK
	.align		4
.L_17:
        /*0048*/ 	.byte	0x03, 0x50
        /*004a*/ 	.short	0x0000


	//----- nvinfo : EIATTR_MAXREG_COUNT
	.align		4
        /*004c*/ 	.byte	0x03, 0x1b
        /*004e*/ 	.short	0x00ff


	//----- nvinfo : EIATTR_MERCURY_ISA_VERSION
	.align		4
        /*0050*/ 	.byte	0x03, 0x5f
        /*0052*/ 	.short	0x0101


	//----- nvinfo : EIATTR_VRC_CTA_INIT_COUNT
	.align		4
        /*0054*/ 	.byte	0x02, 0x4a
	.zero		1
	.zero		1


	//----- nvinfo : EIATTR_EXIT_INSTR_OFFSETS
	.align		4
        /*0058*/ 	.byte	0x04, 0x1c
        /*005a*/ 	.short	(.L_19 - .L_18)


	//   ....[0]....
.L_18:
        /*005c*/ 	.word	0x000003a0


	//----- nvinfo : EIATTR_CRS_STACK_SIZE
	.align		4
.L_19:
        /*0060*/ 	.byte	0x04, 0x1e
        /*0062*/ 	.short	(.L_21 - .L_20)
.L_20:
        /*0064*/ 	.word	0x00000000


	//----- nvinfo : EIATTR_CBANK_PARAM_SIZE
	.align		4
.L_21:
        /*0068*/ 	.byte	0x03, 0x19
        /*006a*/ 	.short	0x0020


	//----- nvinfo : EIATTR_PARAM_CBANK
	.align		4
        /*006c*/ 	.byte	0x04, 0x0a
        /*006e*/ 	.short	(.L_23 - .L_22)
	.align		4
.L_22:
        /*0070*/ 	.word	index@(.nv.constant0._Z12calculate_piPfddl)
        /*0074*/ 	.short	0x0380
        /*0076*/ 	.short	0x0020


	//----- nvinfo : EIATTR_SW_WAR
	.align		4
.L_23:
        /*0078*/ 	.byte	0x04, 0x36
        /*007a*/ 	.short	(.L_25 - .L_24)
.L_24:
        /*007c*/ 	.word	0x00000008
.L_25:


//--------------------- .nv.callgraph             --------------------------
	.section	.nv.callgraph,"",@"SHT_CUDA_CALLGRAPH"
	.align	4
	.sectionentsize	8
	.align		4
        /*0000*/ 	.word	0x00000000
	.align		4
        /*0004*/ 	.word	0xffffffff
	.align		4
        /*0008*/ 	.word	0x00000000
	.align		4
        /*000c*/ 	.word	0xfffffffe
	.align		4
        /*0010*/ 	.word	0x00000000
	.align		4
        /*0014*/ 	.word	0xfffffffd
	.align		4
        /*0018*/ 	.word	0x00000000
	.align		4
        /*001c*/ 	.word	0xfffffffc


//--------------------- .text._Z12calculate_piPfddl --------------------------
	.section	.text._Z12calculate_piPfddl,"ax",@progbits
	.align	128
        .global         _Z12calculate_piPfddl
        .type           _Z12calculate_piPfddl,@function
        .size           _Z12calculate_piPfddl,(.L_x_7 - _Z12calculate_piPfddl)
        .other          _Z12calculate_piPfddl,@"STO_CUDA_ENTRY STV_DEFAULT"
_Z12calculate_piPfddl:
.text._Z12calculate_piPfddl:
[----:B------:R-:W-:Y:S01]  /*0000*/  LDC R1, c[0x0][0x37c] ;  /* 0x0000df00ff017b82 */ /* 0x000fe20000000800 */
[----:B------:R-:W0:Y:S07]  /*0010*/  S2R R0, SR_CTAID.X ;  /* 0x0000000000007919 */ /* 0x000e2e0000002500 */
[----:B------:R-:W1:Y:S01]  /*0020*/  LDC.64 R6, c[0x0][0x388] ;  /* 0x0000e200ff067b82 */ /* 0x000e620000000a00 */
[----:B------:R-:W2:Y:S01]  /*0030*/  LDCU.64 UR6, c[0x0][0x398] ;  /* 0x00007300ff0677ac */ /* 0x000ea20008000a00 */
[----:B------:R-:W3:Y:S01]  /*0040*/  LDCU.64 UR4, c[0x0][0x358] ;  /* 0x00006b00ff0477ac */ /* 0x000ee20008000a00 */
[----:B0-----:R-:W1:Y:S02]  /*0050*/  I2F.F64.U32 R2, R0 ;  /* 0x0000000000027312 */ /* 0x001e640000201800 */
[----:B-1----:R-:W-:-:S10]  /*0060*/  DFMA R2, R2, R6, 1 ;  /* 0x3ff000000202742b */ /* 0x002fd40000000006 */
[----:B------:R-:W0:Y:S08]  /*0070*/  F2I.F64.TRUNC R3, R2 ;  /* 0x0000000200037311 */ /* 0x000e30000030d100 */
[----:B0-----:R-:W0:Y:S01]  /*0080*/  I2F.F64 R4, R3 ;  /* 0x0000000300047312 */ /* 0x001e220000201c00 */
[----:B--2---:R-:W-:Y:S01]  /*0090*/  ISETP.GT.U32.AND P0, PT, R3, UR6, PT ;  /* 0x0000000603007c0c */ /* 0x004fe2000bf04070 */
[----:B0-----:R-:W-:Y:S01]  /*00a0*/  DADD R6, R4, R6 ;  /* 0x0000000004067229 */ /* 0x001fe20000000006 */
[----:B------:R-:W-:-:S05]  /*00b0*/  SHF.R.S32.HI R5, RZ, 0x1f, R3 ;  /* 0x0000001fff057819 */ /* 0x000fca0000011403 */
[----:B------:R-:W0:Y:S01]  /*00c0*/  F2I.F64.TRUNC R4, R6 ;  /* 0x0000000600047311 */ /* 0x000e22000030d100 */
[----:B------:R-:W-:Y:S01]  /*00d0*/  ISETP.GT.AND.EX P0, PT, R5, UR7, PT, P0 ;  /* 0x0000000705007c0c */ /* 0x000fe2000bf04300 */
[----:B------:R-:W-:-:S03]  /*00e0*/  IMAD.MOV.U32 R5, RZ, RZ, RZ ;  /* 0x000000ffff057224 */ /* 0x000fc600078e00ff */
[----:B0-----:R-:W-:-:S13]  /*00f0*/  ISETP.GT.OR P0, PT, R3, R4, P0 ;  /* 0x000000040300720c */ /* 0x001fda0000704670 */
[----:B---3--:R-:W-:Y:S05]  /*0100*/  @P0 BRA `(.L_x_0) ;  /* 0x0000000000980947 */ /* 0x008fea0003800000 */
[----:B------:R-:W-:Y:S01]  /*0110*/  IMAD.MOV.U32 R7, RZ, RZ, R3 ;  /* 0x000000ffff077224 */ /* 0x000fe200078e0003 */
[----:B------:R-:W0:Y:S01]  /*0120*/  LDCU.64 UR6, c[0x0][0x390] ;  /* 0x00007200ff0677ac */ /* 0x000e220008000a00 */
[----:B------:R-:W-:Y:S01]  /*0130*/  IMAD.MOV.U32 R5, RZ, RZ, RZ ;  /* 0x000000ffff057224 */ /* 0x000fe200078e00ff */
[----:B------:R-:W1:Y:S06]  /*0140*/  LDCU.64 UR8, c[0x0][0x398] ;  /* 0x00007300ff0877ac */ /* 0x000e6c0008000a00 */
.L_x_2:
[----:B------:R-:W2:Y:S01]  /*0150*/  I2F.F64 R2, R7 ;  /* 0x0000000700027312 */ /* 0x000ea20000201c00 */
[----:B------:R-:W-:Y:S01]  /*0160*/  IMAD.MOV.U32 R10, RZ, RZ, 0x1 ;  /* 0x00000001ff0a7424 */ /* 0x000fe200078e00ff */
[----:B--2---:R-:W-:-:S08]  /*0170*/  DADD R2, R2, -0.5 ;  /* 0xbfe0000002027429 */ /* 0x004fd00000000000 */
[----:B0-----:R-:W-:-:S10]  /*0180*/  DMUL R2, R2, UR6 ;  /* 0x0000000602027c28 */ /* 0x001fd40008000000 */
[----:B------:R-:W0:Y:S02]  /*0190*/  F2F.F32.F64 R2, R2 ;  /* 0x0000000200027310 */ /* 0x000e240000301000 */
[----:B0-----:R-:W-:-:S06]  /*01a0*/  FMUL R6, R2, R2 ;  /* 0x0000000202067220 */ /* 0x001fcc0000400000 */
[----:B------:R-:W0:Y:S02]  /*01b0*/  F2F.F64.F32 R8, R6 ;  /* 0x0000000600087310 */ /* 0x000e240000201800 */
[----:B0-----:R-:W-:-:S06]  /*01c0*/  DADD R8, R8, 1 ;  /* 0x3ff0000008087429 */ /* 0x001fcc0000000000 */
[----:B------:R-:W0:Y:S02]  /*01d0*/  MUFU.RCP64H R11, R9 ;  /* 0x00000009000b7308 */ /* 0x000e240000001800 */
[----:B0-----:R-:W-:-:S08]  /*01e0*/  DFMA R12, -R8, R10, 1 ;  /* 0x3ff00000080c742b */ /* 0x001fd0000000010a */
[----:B------:R-:W-:-:S08]  /*01f0*/  DFMA R12, R12, R12, R12 ;  /* 0x0000000c0c0c722b */ /* 0x000fd0000000000c */
[----:B------:R-:W-:-:S08]  /*0200*/  DFMA R12, R10, R12, R10 ;  /* 0x0000000c0a0c722b */ /* 0x000fd0000000000a */
[----:B------:R-:W-:-:S08]  /*0210*/  DFMA R10, -R8, R12, 1 ;  /* 0x3ff00000080a742b */ /* 0x000fd0000000010c */
[----:B------:R-:W-:-:S08]  /*0220*/  DFMA R10, R12, R10, R12 ;  /* 0x0000000a0c0a722b */ /* 0x000fd0000000000c */
[----:B------:R-:W-:-:S08]  /*0230*/  DMUL R2, R10, 4 ;  /* 0x401000000a027828 */ /* 0x000fd00000000000 */
[----:B------:R-:W-:-:S08]  /*0240*/  DFMA R12, -R8, R2, 4 ;  /* 0x40100000080c742b */ /* 0x000fd00000000102 */
[----:B------:R-:W-:-:S10]  /*0250*/  DFMA R2, R10, R12, R2 ;  /* 0x0000000c0a02722b */ /* 0x000fd40000000002 */
[----:B------:R-:W-:-:S05]  /*0260*/  FFMA R6, RZ, R9, R3 ;  /* 0x00000009ff067223 */ /* 0x000fca0000000003 */
[----:B------:R-:W-:-:S13]  /*0270*/  FSETP.GT.AND P0, PT, |R6|, 1.469367938527859385e-39, PT ;  /* 0x001000000600780b */ /* 0x000fda0003f04200 */
[----:B---3--:R-:W-:Y:S05]  /*0280*/  @P0 BRA `(.L_x_1) ;  /* 0x0000000000100947 */ /* 0x008fea0003800000 */
[----:B------:R-:W-:-:S07]  /*0290*/  MOV R6, 0x2b0 ;  /* 0x000002b000067802 */ /* 0x000fce0000000f00 */
[----:B-1----:R-:W-:Y:S05]  /*02a0*/  CALL.REL.NOINC `($__internal_0_$__cuda_sm20_div_rn_f64_full) ;  /* 0x0000000000407944 */ /* 0x002fea0003c00000 */
[----:B------:R-:W-:Y:S02]  /*02b0*/  IMAD.MOV.U32 R2, RZ, RZ, R14 ;  /* 0x000000ffff027224 */ /* 0x000fe400078e000e */
[----:B------:R-:W-:-:S07]  /*02c0*/  IMAD.MOV.U32 R3, RZ, RZ, R15 ;  /* 0x000000ffff037224 */ /* 0x000fce00078e000f */
.L_x_1:
[----:B------:R-:W0:Y:S01]  /*02d0*/  F2F.F64.F32 R8, R5 ;  /* 0x0000000500087310 */ /* 0x000e220000201800 */
[C---:B------:R-:W-:Y:S01]  /*02e0*/  VIADD R6, R7.reuse, 0x1 ;  /* 0x0000000107067836 */ /* 0x040fe20000000000 */
[----:B------:R-:W-:-:S03]  /*02f0*/  ISETP.LT.AND P1, PT, R7, R4, PT ;  /* 0x000000040700720c */ /* 0x000fc60003f21270 */
[--C-:B------:R-:W-:Y:S01]  /*0300*/  IMAD.MOV.U32 R7, RZ, RZ, R6.reuse ;  /* 0x000000ffff077224 */ /* 0x100fe200078e0006 */
[----:B-1----:R-:W-:Y:S01]  /*0310*/  ISETP.GT.U32.AND P0, PT, R6, UR8, PT ;  /* 0x0000000806007c0c */ /* 0x002fe2000bf04070 */
[----:B0-----:R-:W-:Y:S01]  /*0320*/  DADD R8, R8, R2 ;  /* 0x0000000008087229 */ /* 0x001fe20000000002 */
[----:B------:R-:W-:-:S04]  /*0330*/  SHF.R.S32.HI R2, RZ, 0x1f, R6 ;  /* 0x0000001fff027819 */ /* 0x000fc80000011406 */
[----:B------:R-:W-:Y:S01]  /*0340*/  ISETP.GT.AND.EX P0, PT, R2, UR9, PT, P0 ;  /* 0x0000000902007c0c */ /* 0x000fe2000bf04300 */
[----:B------:R2:W3:-:S12]  /*0350*/  F2F.F32.F64 R5, R8 ;  /* 0x0000000800057310 */ /* 0x0004d80000301000 */
[----:B--2---:R-:W-:Y:S05]  /*0360*/  @!P0 BRA P1, `(.L_x_2) ;  /* 0xfffffffc00788947 */ /* 0x004fea000083ffff */
.L_x_0:
[----:B------:R-:W0:Y:S02]  /*0370*/  LDC.64 R2, c[0x0][0x380] ;  /* 0x0000e000ff027b82 */ /* 0x000e240000000a00 */
[----:B0-----:R-:W-:-:S05]  /*0380*/  IMAD.WIDE.U32 R2, R0, 0x4, R2 ;  /* 0x0000000400027825 */ /* 0x001fca00078e0002 */
[----:B---3--:R-:W-:Y:S01]  /*0390*/  STG.E desc[UR4][R2.64], R5 ;  /* 0x0000000502007986 */ /* 0x008fe2000c101904 */
[----:B------:R-:W-:Y:S05]  /*03a0*/  EXIT ;  /* 0x000000000000794d */ /* 0x000fea0003800000 */
        .weak           $__internal_0_$__cuda_sm20_div_rn_f64_full
        .type           $__internal_0_$__cuda_sm20_div_rn_f64_full,@function
        .size           $__internal_0_$__cuda_sm20_div_rn_f64_full,(.L_x_7 - $__internal_0_$__cuda_sm20_div_rn_f64_full)
$__internal_0_$__cuda_sm20_div_rn_f64_full:
[C---:B------:R-:W-:Y:S01]  /*03b0*/  FSETP.GEU.AND P0, PT, |R9|.reuse, 1.469367938527859385e-39, PT ;  /* 0x001000000900780b */ /* 0x040fe20003f0e200 */
[----:B------:R-:W-:Y:S01]  /*03c0*/  IMAD.MOV.U32 R10, RZ, RZ, 0x1 ;  /* 0x00000001ff0a7424 */ /* 0x000fe200078e00ff */
[C---:B------:R-:W-:Y:S01]  /*03d0*/  LOP3.LUT R2, R9.reuse, 0x800fffff, RZ, 0xc0, !PT ;  /* 0x800fffff09027812 */ /* 0x040fe200078ec0ff */
[----:B------:R-:W-:Y:S01]  /*03e0*/  IMAD.MOV.U32 R21, RZ, RZ, 0x40100000 ;  /* 0x40100000ff157424 */ /* 0x000fe200078e00ff */
[----:B------:R-:W-:Y:S01]  /*03f0*/  LOP3.LUT R20, R9, 0x7ff00000, RZ, 0xc0, !PT ;  /* 0x7ff0000009147812 */ /* 0x000fe200078ec0ff */
[----:B------:R-:W-:Y:S01]  /*0400*/  IMAD.MOV.U32 R14, RZ, RZ, 0x1ca00000 ;  /* 0x1ca00000ff0e7424 */ /* 0x000fe200078e00ff */
[----:B------:R-:W-:Y:S01]  /*0410*/  LOP3.LUT R3, R2, 0x3ff00000, RZ, 0xfc, !PT ;  /* 0x3ff0000002037812 */ /* 0x000fe200078efcff */
[----:B------:R-:W-:Y:S01]  /*0420*/  IMAD.MOV.U32 R2, RZ, RZ, R8 ;  /* 0x000000ffff027224 */ /* 0x000fe200078e0008 */
[----:B------:R-:W-:Y:S01]  /*0430*/  ISETP.LE.U32.AND P1, PT, R20, 0x40100000, PT ;  /* 0x401000001400780c */ /* 0x000fe20003f23070 */
[----:B------:R-:W-:-:S04]  /*0440*/  VIADD R15, R21, 0xffffffff ;  /* 0xffffffff150f7836 */ /* 0x000fc80000000000 */
[----:B------:R-:W-:-:S06]  /*0450*/  @!P0 DMUL R2, R8, 8.98846567431157953865e+307 ;  /* 0x7fe0000008028828 */ /* 0x000fcc0000000000 */
[----:B------:R-:W0:Y:S04]  /*0460*/  MUFU.RCP64H R11, R3 ;  /* 0x00000003000b7308 */ /* 0x000e280000001800 */
[----:B------:R-:W-:Y:S02]  /*0470*/  @!P0 LOP3.LUT R20, R3, 0x7ff00000, RZ, 0xc0, !PT ;  /* 0x7ff0000003148812 */ /* 0x000fe400078ec0ff */
[----:B------:R-:W-:-:S03]  /*0480*/  ISETP.GT.U32.AND P0, PT, R15, 0x7feffffe, PT ;  /* 0x7feffffe0f00780c */ /* 0x000fc60003f04070 */
[----:B------:R-:W-:-:S05]  /*0490*/  VIADD R15, R20, 0xffffffff ;  /* 0xffffffff140f7836 */ /* 0x000fca0000000000 */
[----:B------:R-:W-:Y:S01]  /*04a0*/  ISETP.GT.U32.OR P0, PT, R15, 0x7feffffe, P0 ;  /* 0x7feffffe0f00780c */ /* 0x000fe20000704470 */
[----:B0-----:R-:W-:-:S08]  /*04b0*/  DFMA R12, R10, -R2, 1 ;  /* 0x3ff000000a0c742b */ /* 0x001fd00000000802 */
[----:B------:R-:W-:-:S08]  /*04c0*/  DFMA R12, R12, R12, R12 ;  /* 0x0000000c0c0c722b */ /* 0x000fd0000000000c */
[----:B------:R-:W-:-:S08]  /*04d0*/  DFMA R12, R10, R12, R10 ;  /* 0x0000000c0a0c722b */ /* 0x000fd0000000000a */
[----:B------:R-:W-:-:S08]  /*04e0*/  DFMA R10, R12, -R2, 1 ;  /* 0x3ff000000c0a742b */ /* 0x000fd00000000802 */
[----:B------:R-:W-:Y:S01]  /*04f0*/  DFMA R12, R12, R10, R12 ;  /* 0x0000000a0c0c722b */ /* 0x000fe2000000000c */
[----:B------:R-:W-:Y:S01]  /*0500*/  SEL R11, R14, 0x63400000, !P1 ;  /* 0x634000000e0b7807 */ /* 0x000fe20004800000 */
[----:B------:R-:W-:-:S06]  /*0510*/  IMAD.MOV.U32 R10, RZ, RZ, RZ ;  /* 0x000000ffff0a7224 */ /* 0x000fcc00078e00ff */
[----:B------:R-:W-:-:S08]  /*0520*/  DMUL R16, R12, R10 ;  /* 0x0000000a0c107228 */ /* 0x000fd00000000000 */
[----:B------:R-:W-:-:S08]  /*0530*/  DFMA R18, R16, -R2, R10 ;  /* 0x800000021012722b */ /* 0x000fd0000000000a */
[----:B------:R-:W-:Y:S01]  /*0540*/  DFMA R12, R12, R18, R16 ;  /* 0x000000120c0c722b */ /* 0x000fe20000000010 */
[----:B------:R-:W-:Y:S10]  /*0550*/  @P0 BRA `(.L_x_3) ;  /* 0x0000000000740947 */ /* 0x000ff40003800000 */
[----:B------:R-:W-:Y:S01]  /*0560*/  LOP3.LUT R17, R9, 0x7ff00000, RZ, 0xc0, !PT ;  /* 0x7ff0000009117812 */ /* 0x000fe200078ec0ff */
[----:B------:R-:W-:-:S03]  /*0570*/  IMAD.MOV.U32 R15, RZ, RZ, 0x40100000 ;  /* 0x40100000ff0f7424 */ /* 0x000fc600078e00ff */
[----:B------:R-:W-:Y:S01]  /*0580*/  ISETP.LE.U32.AND P0, PT, R17, 0x40100000, PT ;  /* 0x401000001100780c */ /* 0x000fe20003f03070 */
[----:B------:R-:W-:-:S03]  /*0590*/  IMAD.MOV R16, RZ, RZ, -R17 ;  /* 0x000000ffff107224 */ /* 0x000fc600078e0a11 */
[----:B------:R-:W-:Y:S02]  /*05a0*/  SEL R14, R14, 0x63400000, !P0 ;  /* 0x634000000e0e7807 */ /* 0x000fe40004000000 */
[----:B------:R-:W-:Y:S01]  /*05b0*/  VIADDMNMX R15, R16, R15, 0xb9600000, !PT ;  /* 0xb9600000100f7446 */ /* 0x000fe2000780010f */
[----:B------:R-:W-:-:S03]  /*05c0*/  IMAD.MOV.U32 R16, RZ, RZ, RZ ;  /* 0x000000ffff107224 */ /* 0x000fc600078e00ff */
[----:B------:R-:W-:-:S05]  /*05d0*/  VIMNMX R15, PT, PT, R15, 0x46a00000, PT ;  /* 0x46a000000f0f7848 */ /* 0x000fca0003fe0100 */
[----:B------:R-:W-:-:S04]  /*05e0*/  IMAD.IADD R18, R15, 0x1, -R14 ;  /* 0x000000010f127824 */ /* 0x000fc800078e0a0e */
[----:B------:R-:W-:-:S06]  /*05f0*/  VIADD R17, R18, 0x7fe00000 ;  /* 0x7fe0000012117836 */ /* 0x000fcc0000000000 */
[----:B------:R-:W-:-:S10]  /*0600*/  DMUL R14, R12, R16 ;  /* 0x000000100c0e7228 */ /* 0x000fd40000000000 */
[----:B------:R-:W-:-:S13]  /*0610*/  FSETP.GTU.AND P0, PT, |R15|, 1.469367938527859385e-39, PT ;  /* 0x001000000f00780b */ /* 0x000fda0003f0c200 */
[----:B------:R-:W-:Y:S05]  /*0620*/  @P0 BRA `(.L_x_4) ;  /* 0x0000000000840947 */ /* 0x000fea0003800000 */
[----:B------:R-:W-:Y:S01]  /*0630*/  DFMA R2, R12, -R2, R10 ;  /* 0x800000020c02722b */ /* 0x000fe2000000000a */
[----:B------:R-:W-:-:S09]  /*0640*/  IMAD.MOV.U32 R16, RZ, RZ, RZ ;  /* 0x000000ffff107224 */ /* 0x000fd200078e00ff */
[C---:B------:R-:W-:Y:S02]  /*0650*/  FSETP.NEU.AND P0, PT, R3.reuse, RZ, PT ;  /* 0x000000ff0300720b */ /* 0x040fe40003f0d000 */
[----:B------:R-:W-:-:S04]  /*0660*/  LOP3.LUT R9, R3, 0x80000000, R9, 0x48, !PT ;  /* 0x8000000003097812 */ /* 0x000fc800078e4809 */
[----:B------:R-:W-:-:S07]  /*0670*/  LOP3.LUT R17, R9, R17, RZ, 0xfc, !PT ;  /* 0x0000001109117212 */ /* 0x000fce00078efcff */
[----:B------:R-:W-:Y:S05]  /*0680*/  @!P0 BRA `(.L_x_4) ;  /* 0x00000000006c8947 */ /* 0x000fea0003800000 */
[----:B------:R-:W-:Y:S02]  /*0690*/  IMAD.MOV R3, RZ, RZ, -R18 ;  /* 0x000000ffff037224 */ /* 0x000fe400078e0a12 */
[----:B------:R-:W-:-:S06]  /*06a0*/  IMAD.MOV.U32 R2, RZ, RZ, RZ ;  /* 0x000000ffff027224 */ /* 0x000fcc00078e00ff */
[----:B------:R-:W-:Y:S02]  /*06b0*/  DFMA R2, R14, -R2, R12 ;  /* 0x800000020e02722b */ /* 0x000fe4000000000c */
[----:B------:R-:W-:-:S04]  /*06c0*/  DMUL.RP R12, R12, R16 ;  /* 0x000000100c0c7228 */ /* 0x000fc80000008000 */
[----:B------:R-:W-:-:S04]  /*06d0*/  IADD3 R2, PT, PT, -R18, -0x43300000, RZ ;  /* 0xbcd0000012027810 */ /* 0x000fc80007ffe1ff */
[----:B------:R-:W-:Y:S02]  /*06e0*/  FSETP.NEU.AND P0, PT, |R3|, R2, PT ;  /* 0x000000020300720b */ /* 0x000fe40003f0d200 */
[----:B------:R-:W-:Y:S02]  /*06f0*/  LOP3.LUT R9, R13, R9, RZ, 0x3c, !PT ;  /* 0x000000090d097212 */ /* 0x000fe400078e3cff */
[----:B------:R-:W-:Y:S02]  /*0700*/  FSEL R14, R12, R14, !P0 ;  /* 0x0000000e0c0e7208 */ /* 0x000fe40004000000 */
[----:B------:R-:W-:Y:S01]  /*0710*/  FSEL R15, R9, R15, !P0 ;  /* 0x0000000f090f7208 */ /* 0x000fe20004000000 */
[----:B------:R-:W-:Y:S06]  /*0720*/  BRA `(.L_x_4) ;  /* 0x0000000000447947 */ /* 0x000fec0003800000 */
.L_x_3:
[----:B------:R-:W-:-:S14]  /*0730*/  DSETP.NAN.AND P0, PT, R8, R8, PT ;  /* 0x000000080800722a */ /* 0x000fdc0003f08000 */
[----:B------:R-:W-:Y:S05]  /*0740*/  @P0 BRA `(.L_x_5) ;  /* 0x0000000000340947 */ /* 0x000fea0003800000 */
[----:B------:R-:W-:Y:S01]  /*0750*/  ISETP.NE.AND P0, PT, R21, R20, PT ;  /* 0x000000141500720c */ /* 0x000fe20003f05270 */
[----:B------:R-:W-:Y:S02]  /*0760*/  IMAD.MOV.U32 R14, RZ, RZ, 0x0 ;  /* 0x00000000ff0e7424 */ /* 0x000fe400078e00ff */
[----:B------:R-:W-:-:S10]  /*0770*/  IMAD.MOV.U32 R15, RZ, RZ, -0x80000 ;  /* 0xfff80000ff0f7424 */ /* 0x000fd400078e00ff */
[----:B------:R-:W-:Y:S05]  /*0780*/  @!P0 BRA `(.L_x_4) ;  /* 0x00000000002c8947 */ /* 0x000fea0003800000 */
[----:B------:R-:W-:Y:S02]  /*0790*/  ISETP.NE.AND P0, PT, R21, 0x7ff00000, PT ;  /* 0x7ff000001500780c */ /* 0x000fe40003f05270 */
[----:B------:R-:W-:Y:S02]  /*07a0*/  LOP3.LUT R8, R9, 0x40100000, RZ, 0x3c, !PT ;  /* 0x4010000009087812 */ /* 0x000fe400078e3cff */
[----:B------:R-:W-:Y:S02]  /*07b0*/  ISETP.EQ.OR P0, PT, R20, RZ, !P0 ;  /* 0x000000ff1400720c */ /* 0x000fe40004702670 */
[----:B------:R-:W-:-:S11]  /*07c0*/  LOP3.LUT R15, R8, 0x80000000, RZ, 0xc0, !PT ;  /* 0x80000000080f7812 */ /* 0x000fd600078ec0ff */
[----:B------:R-:W-:Y:S01]  /*07d0*/  @P0 LOP3.LUT R2, R15, 0x7ff00000, RZ, 0xfc, !PT ;  /* 0x7ff000000f020812 */ /* 0x000fe200078efcff */
[----:B------:R-:W-:Y:S02]  /*07e0*/  @!P0 IMAD.MOV.U32 R14, RZ, RZ, RZ ;  /* 0x000000ffff0e8224 */ /* 0x000fe400078e00ff */
[----:B------:R-:W-:Y:S02]  /*07f0*/  @P0 IMAD.MOV.U32 R14, RZ, RZ, RZ ;  /* 0x000000ffff0e0224 */ /* 0x000fe400078e00ff */
[----:B------:R-:W-:Y:S01]  /*0800*/  @P0 IMAD.MOV.U32 R15, RZ, RZ, R2 ;  /* 0x000000ffff0f0224 */ /* 0x000fe200078e0002 */
[----:B------:R-:W-:Y:S06]  /*0810*/  BRA `(.L_x_4) ;  /* 0x0000000000087947 */ /* 0x000fec0003800000 */
.L_x_5:
[----:B------:R-:W-:Y:S01]  /*0820*/  LOP3.LUT R15, R9, 0x80000, RZ, 0xfc, !PT ;  /* 0x00080000090f7812 */ /* 0x000fe200078efcff */
[----:B------:R-:W-:-:S07]  /*0830*/  IMAD.MOV.U32 R14, RZ, RZ, R8 ;  /* 0x000000ffff0e7224 */ /* 0x000fce00078e0008 */
.L_x_4:
[----:B------:R-:W-:Y:S02]  /*0840*/  IMAD.MOV.U32 R2, RZ, RZ, R6 ;  /* 0x000000ffff027224 */ /* 0x000fe400078e0006 */
[----:B------:R-:W-:-:S04]  /*0850*/  IMAD.MOV.U32 R3, RZ, RZ, 0x0 ;  /* 0x00000000ff037424 */ /* 0x000fc800078e00ff */
[----:B------:R-:W-:Y:S05]  /*0860*/  RET.REL.NODEC R2 `(_Z12calculate_piPfddl) ;  /* 0xfffffff402e47950 */ /* 0x000fea0003c3ffff */
.L_x_6:
[----:B------:R-:W-:-:S00]  /*0870*/  BRA `(.L_x_6) ;  /* 0xfffffffc00fc7947 */ /* 0x000fc0000383ffff */
[----:B------:R-:W-:-:S00]  /*0880*/  NOP ;  /* 0x0000000000007918 */ /* 0x000fc00000000000 */
[----:B------:R-:W-:-:S00]  /*0890*/  NOP ;  /* 0x0000000000007918 */ /* 0x000fc00000000000 */
[----:B------:R-:W-:-:S00]  /*08a0*/  NOP ;  /* 0x0000000000007918 */ /* 0x000fc00000000000 */
[----:B------:R-:W-:-:S00]  /*08b0*/  NOP ;  /* 0x0000000000007918 */ /* 0x000fc00000000000 */
[----:B------:R-:W-:-:S00]  /*08c0*/  NOP ;  /* 0x0000000000007918 */ /* 0x000fc00000000000 */
[----:B------:R-:W-:-:S00]  /*08d0*/  NOP ;  /* 0x0000000000007918 */ /* 0x000fc00000000000 */
[----:B------:R-:W-:-:S00]  /*08e0*/  NOP ;  /* 0x0000000000007918 */ /* 0x000fc00000000000 */
[----:B------:R-:W-:-:S00]  /*08f0*/  NOP ;  /* 0x0000000000007918 */ /* 0x000fc00000000000 */
.L_x_7:


//--------------------- .nv.shared.reserved.0     --------------------------
	.section	.nv.shared.reserved.0,"aw",@nobits
	.weak		__nv_reservedSMEM_offset_0_alias
	.size		__nv_reservedSMEM_offset_0_alias, 0, 64
	.other		__nv_reservedSMEM_offset_0_alias,@"STO_CUDA_RESERVED_SHARED STV_DEFAULT"
__nv_reservedSMEM_offset_0_alias:
	.zero		0
	.zero		64


//--------------------- .nv.constant0._Z12calculate_piPfddl --------------------------
	.section	.nv.constant0._Z12calculate_piPfddl,"a",@progbits
	.sectionflags	@""
	.align	4
.nv.constant0._Z12calculate_piPfddl:
	.zero		928


//--------------------- SYMBOLS --------------------------

	.type		.nv.reservedSmem.offset0,@object
	.size		.nv.reservedSmem.offset0,0x4
